//
// Generated by NVIDIA NVVM Compiler
//
// Compiler Build ID: CL-36424714
// Cuda compilation tools, release 13.0, V13.0.88
// Based on NVVM 20.0.0
//

.version 9.0
.target sm_100
.address_size 64

	// .globl	_Z8loop_gpuv
.extern .func  (.param .b32 func_retval0) vprintf
(
	.param .b64 vprintf_param_0,
	.param .b64 vprintf_param_1
)
;
.global .align 1 .b8 $str[33] = {84, 104, 105, 115, 32, 105, 115, 32, 103, 112, 117, 32, 105, 116, 101, 114, 97, 116, 105, 111, 110, 32, 110, 117, 109, 98, 101, 114, 32, 37, 100, 10};

.visible .entry _Z8loop_gpuv()
{
	.local .align 8 .b8 	__local_depot0[8];
	.reg .b64 	%SP;
	.reg .b64 	%SPL;
	.reg .b32 	%r<4>;
	.reg .b64 	%rd<5>;

	mov.u64 	%SPL, __local_depot0;
	cvta.local.u64 	%SP, %SPL;
	add.u64 	%rd1, %SP, 0;
	add.u64 	%rd2, %SPL, 0;
	mov.u32 	%r1, %tid.x;
	st.local.u32 	[%rd2], %r1;
	mov.u64 	%rd3, $str;
	cvta.global.u64 	%rd4, %rd3;
	{ // callseq 0, 0
	.param .b64 param0;
	st.param.b64 	[param0], %rd4;
	.param .b64 param1;
	st.param.b64 	[param1], %rd1;
	.param .b32 retval0;
	call.uni (retval0), 
	vprintf, 
	(
	param0, 
	param1
	);
	ld.param.b32 	%r2, [retval0];
	} // callseq 0
	ret;

}


// ===== COMPILED SASS (sm_100) =====

	.target	sm_100

	.elftype	@"ET_EXEC"


//--------------------- .note.nv.tkinfo           --------------------------
	.section	.note.nv.tkinfo,"",@"SHT_NOTE"
	.sectionflags	@"SHF_NOTE_NV_TKINFO"
	.tkinfo
        /*0018*/ 	.word	0x00000002
        /*0030*/ 	.string	""
        /*0030*/ 	.string	"ptxas"
        /*0030*/ 	.string	"Cuda compilation tools, release 13.0, V13.0.88"
        /*0030*/ 	.string	"Build cuda_13.0.r13.0/compiler.36424714_0"
        /*0030*/ 	.string	"-arch sm_100 -m 64 "



//--------------------- .note.nv.cuinfo           --------------------------
	.section	.note.nv.cuinfo,"",@"SHT_NOTE"
	.sectionflags	@"SHF_NOTE_NV_CUINFO"
        /*0018*/ 	.short	0x0002
        /*001a*/ 	.short	0x0064
        /*001c*/ 	.short	0x0082
	.zero		2


//--------------------- .nv.info                  --------------------------
	.section	.nv.info,"",@"SHT_CUDA_INFO"
	.align	4


	//----- nvinfo : EIATTR_REGCOUNT
	.align		4
        /*0000*/ 	.byte	0x04, 0x2f
        /*0002*/ 	.short	(.L_2 - .L_1)
	.align		4
.L_1:
        /*0004*/ 	.word	index@(_Z8loop_gpuv)
        /*0008*/ 	.word	0x00000018


	//----- nvinfo : EIATTR_FRAME_SIZE
	.align		4
.L_2:
        /*000c*/ 	.byte	0x04, 0x11
        /*000e*/ 	.short	(.L_4 - .L_3)
	.align		4
.L_3:
        /*0010*/ 	.word	index@(_Z8loop_gpuv)
        /*0014*/ 	.word	0x00000008


	//----- nvinfo : EIATTR_MIN_STACK_SIZE
	.align		4
.L_4:
        /*0018*/ 	.byte	0x04, 0x12
        /*001a*/ 	.short	(.L_6 - .L_5)
	.align		4
.L_5:
        /*001c*/ 	.word	index@(_Z8loop_gpuv)
        /*0020*/ 	.word	0x00000008
.L_6:


//--------------------- .nv.compat                --------------------------
	.section	.nv.compat,"",@"SHT_CUDA_COMPAT_INFO"
	.align	4
        /*0000*/ 	.byte	0x02, 0x09, 0x00, 0x00, 0x02, 0x02, 0x01, 0x00, 0x02, 0x05, 0x05, 0x00, 0x03, 0x07, 0x01, 0x01
        /*0010*/ 	.byte	0x02, 0x03, 0x00, 0x00, 0x02, 0x06, 0x01, 0x00, 0x04, 0x0b, 0x08, 0x00, 0x09, 0x00, 0x00, 0x00
        /*0020*/ 	.byte	0x00, 0x00, 0x00, 0x00


//--------------------- .nv.info._Z8loop_gpuv     --------------------------
	.section	.nv.info._Z8loop_gpuv,"",@"SHT_CUDA_INFO"
	.sectionflags	@""
	.align	4


	//----- nvinfo : EIATTR_CUDA_API_VERSION
	.align		4
        /*0000*/ 	.byte	0x04, 0x37
        /*0002*/ 	.short	(.L_8 - .L_7)
.L_7:
        /*0004*/ 	.word	0x00000082


	//----- nvinfo : EIATTR_SPARSE_MMA_MASK
	.align		4
.L_8:
        /*0008*/ 	.byte	0x03, 0x50
        /*000a*/ 	.short	0x0000


	//----- nvinfo : EIATTR_MAXREG_COUNT
	.align		4
        /*000c*/ 	.byte	0x03, 0x1b
        /*000e*/ 	.short	0x00ff


	//----- nvinfo : EIATTR_EXTERNS
	.align		4
        /*0010*/ 	.byte	0x04, 0x0f
        /*0012*/ 	.short	(.L_10 - .L_9)


	//   ....[0]....
	.align		4
.L_9:
        /*0014*/ 	.word	index@(vprintf)


	//----- nvinfo : EIATTR_MERCURY_ISA_VERSION
	.align		4
.L_10:
        /*0018*/ 	.byte	0x03, 0x5f
        /*001a*/ 	.short	0x0101


	//----- nvinfo : EIATTR_VRC_CTA_INIT_COUNT
	.align		4
        /*001c*/ 	.byte	0x02, 0x4a
	.zero		1
	.zero		1


	//----- nvinfo : EIATTR_SYSCALL_OFFSETS
	.align		4
        /*0020*/ 	.byte	0x04, 0x46
        /*0022*/ 	.short	(.L_12 - .L_11)


	//   ....[0]....
.L_11:
        /*0024*/ 	.word	0x000000e0


	//----- nvinfo : EIATTR_EXIT_INSTR_OFFSETS
	.align		4
.L_12:
        /*0028*/ 	.byte	0x04, 0x1c
        /*002a*/ 	.short	(.L_14 - .L_13)


	//   ....[0]....
.L_13:
        /*002c*/ 	.word	0x000000f0


	//----- nvinfo : EIATTR_SW_WAR
	.align		4
.L_14:
        /*0030*/ 	.byte	0x04, 0x36
        /*0032*/ 	.short	(.L_16 - .L_15)
.L_15:
        /*0034*/ 	.word	0x00000008
.L_16:


//--------------------- .nv.callgraph             --------------------------
	.section	.nv.callgraph,"",@"SHT_CUDA_CALLGRAPH"
	.align	4
	.sectionentsize	8
	.align		4
        /*0000*/ 	.word	0x00000000
	.align		4
        /*0004*/ 	.word	0xffffffff
	.align		4
        /*0008*/ 	.word	index@(_Z8loop_gpuv)
	.align		4
        /*000c*/ 	.word	index@(vprintf)
	.align		4
        /*0010*/ 	.word	0x00000000
	.align		4
        /*0014*/ 	.word	0xfffffffe
	.align		4
        /*0018*/ 	.word	0x00000000
	.align		4
        /*001c*/ 	.word	0xfffffffd
	.align		4
        /*0020*/ 	.word	0x00000000
	.align		4
        /*0024*/ 	.word	0xfffffffc


//--------------------- .nv.constant4             --------------------------
	.section	.nv.constant4,"a",@progbits
	.align	8
	.align		8
.nv.constant4:
        /*0000*/ 	.dword	vprintf
	.align		8
        /*0008*/ 	.dword	$str


//--------------------- .text._Z8loop_gpuv        --------------------------
	.section	.text._Z8loop_gpuv,"ax",@progbits
	.align	128
        .global         _Z8loop_gpuv
        .type           _Z8loop_gpuv,@function
        .size           _Z8loop_gpuv,(.L_x_2 - _Z8loop_gpuv)
        .other          _Z8loop_gpuv,@"STO_CUDA_ENTRY STV_DEFAULT"
_Z8loop_gpuv:
.text._Z8loop_gpuv:
[----:B------:R-:W0:Y:S01]  /*0000*/  LDC R1, c[0x0][0x37c] ;  /* 0x0000df00ff017b82 */ /* 0x000e220000000800 */
[----:B------:R-:W1:Y:S01]  /*0010*/  S2R R8, SR_TID.X ;  /* 0x0000000000087919 */ /* 0x000e620000002100 */
[----:B0-----:R-:W-:Y:S01]  /*0020*/  VIADD R1, R1, 0xfffffff8 ;  /* 0xfffffff801017836 */ /* 0x001fe20000000000 */
[----:B------:R-:W-:Y:S01]  /*0030*/  MOV R0, 0x0 ;  /* 0x0000000000007802 */ /* 0x000fe20000000f00 */
[----:B------:R-:W0:Y:S04]  /*0040*/  LDCU UR4, c[0x0][0x2f8] ;  /* 0x00005f00ff0477ac */ /* 0x000e280008000800 */
[----:B------:R2:W3:Y:S01]  /*0050*/  LDC.64 R2, c[0x4][R0] ;  /* 0x0100000000027b82 */ /* 0x0004e20000000a00 */
[----:B------:R-:W4:Y:S01]  /*0060*/  LDCU.64 UR6, c[0x4][0x8] ;  /* 0x01000100ff0677ac */ /* 0x000f220008000a00 */
[----:B------:R-:W5:Y:S01]  /*0070*/  LDCU UR5, c[0x0][0x2fc] ;  /* 0x00005f80ff0577ac */ /* 0x000f620008000800 */
[----:B0-----:R-:W-:Y:S01]  /*0080*/  IADD3 R6, P0, PT, R1, UR4, RZ ;  /* 0x0000000401067c10 */ /* 0x001fe2000ff1e0ff */
[----:B----4-:R-:W-:Y:S01]  /*0090*/  IMAD.U32 R4, RZ, RZ, UR6 ;  /* 0x00000006ff047e24 */ /* 0x010fe2000f8e00ff */
[----:B------:R-:W-:-:S03]  /*00a0*/  MOV R5, UR7 ;  /* 0x0000000700057c02 */ /* 0x000fc60008000f00 */
[----:B-----5:R-:W-:Y:S01]  /*00b0*/  IMAD.X R7, RZ, RZ, UR5, P0 ;  /* 0x00000005ff077e24 */ /* 0x020fe200080e06ff */
[----:B-1----:R2:W-:Y:S07]  /*00c0*/  STL [R1], R8 ;  /* 0x0000000801007387 */ /* 0x0025ee0000100800 */
[----:B------:R-:W-:-:S07]  /*00d0*/  LEPC R20, `(.L_x_0) ;  /* 0x000000001014794e */ /* 0x000fce0000000000 */
[----:B--23--:R-:W-:Y:S05]  /*00e0*/  CALL.ABS.NOINC R2 ;  /* 0x0000000002007343 */ /* 0x00cfea0003c00000 */
.L_x_0:
[----:B------:R-:W-:Y:S05]  /*00f0*/  EXIT ;  /* 0x000000000000794d */ /* 0x000fea0003800000 */
.L_x_1:
[----:B------:R-:W-:-:S00]  /*0100*/  BRA `(.L_x_1) ;  /* 0xfffffffc00fc7947 */ /* 0x000fc0000383ffff */
[----:B------:R-:W-:-:S00]  /*0110*/  NOP ;  /* 0x0000000000007918 */ /* 0x000fc00000000000 */
        /* <DEDUP_REMOVED lines=14> */
.L_x_2:


//--------------------- .nv.global.init           --------------------------
	.section	.nv.global.init,"aw",@progbits
.nv.global.init:
	.type		$str,@object
	.size		$str,(.L_0 - $str)
$str:
        /*0000*/ 	.byte	0x54, 0x68, 0x69, 0x73, 0x20, 0x69, 0x73, 0x20, 0x67, 0x70, 0x75, 0x20, 0x69, 0x74, 0x65, 0x72
        /*0010*/ 	.byte	0x61, 0x74, 0x69, 0x6f, 0x6e, 0x20, 0x6e, 0x75, 0x6d, 0x62, 0x65, 0x72, 0x20, 0x25, 0x64, 0x0a
        /*0020*/ 	.byte	0x00
.L_0:


//--------------------- .nv.shared.reserved.0     --------------------------
	.section	.nv.shared.reserved.0,"aw",@nobits
	.weak		__nv_reservedSMEM_offset_0_alias
	.size		__nv_reservedSMEM_offset_0_alias, 0, 64
	.other		__nv_reservedSMEM_offset_0_alias,@"STO_CUDA_RESERVED_SHARED STV_DEFAULT"
__nv_reservedSMEM_offset_0_alias:
	.zero		0
	.zero		64


//--------------------- .nv.constant0._Z8loop_gpuv --------------------------
	.section	.nv.constant0._Z8loop_gpuv,"a",@progbits
	.sectionflags	@""
	.align	4
.nv.constant0._Z8loop_gpuv:
	.zero		896


//--------------------- SYMBOLS --------------------------

	.type		.nv.reservedSmem.offset0,@object
	.size		.nv.reservedSmem.offset0,0x4
	.type		vprintf,@function
